//
// Generated by NVIDIA NVVM Compiler
//
// Compiler Build ID: CL-36424714
// Cuda compilation tools, release 13.0, V13.0.88
// Based on NVVM 20.0.0
//

.version 9.0
.target sm_100
.address_size 64

	// .globl	_Z3dotPfS_S_
// _ZZ3dotPfS_S_E5cache has been demoted

.visible .entry _Z3dotPfS_S_(
	.param .u64 .ptr .align 1 _Z3dotPfS_S__param_0,
	.param .u64 .ptr .align 1 _Z3dotPfS_S__param_1,
	.param .u64 .ptr .align 1 _Z3dotPfS_S__param_2
)
{
	.reg .pred 	%p<11>;
	.reg .b32 	%r<38>;
	.reg .b32 	%f<27>;
	.reg .b64 	%rd<12>;
	// demoted variable
	.shared .align 4 .b8 _ZZ3dotPfS_S_E5cache[1024];
	ld.param.u64 	%rd1, [_Z3dotPfS_S__param_0];
	ld.param.u64 	%rd2, [_Z3dotPfS_S__param_1];
	ld.param.u64 	%rd3, [_Z3dotPfS_S__param_2];
	mov.u32 	%r1, %tid.x;
	mov.u32 	%r2, %ctaid.x;
	mov.u32 	%r37, %ntid.x;
	mad.lo.s32 	%r35, %r2, %r37, %r1;
	mov.u32 	%r19, %nctaid.x;
	mul.lo.s32 	%r5, %r37, %r19;
	setp.gt.s32 	%p1, %r35, 8191;
	mov.f32 	%f26, 0f00000000;
	@%p1 bra 	$L__BB0_7;
	cvta.to.global.u64 	%rd4, %rd1;
	cvta.to.global.u64 	%rd5, %rd2;
	mul.wide.s32 	%rd6, %r35, 4;
	add.s64 	%rd7, %rd4, %rd6;
	ld.global.f32 	%f12, [%rd7];
	add.s64 	%rd8, %rd5, %rd6;
	ld.global.f32 	%f13, [%rd8];
	mul.f32 	%f1, %f12, %f13;
	add.s32 	%r20, %r35, %r5;
	max.s32 	%r21, %r20, 8192;
	setp.lt.s32 	%p2, %r20, 8192;
	selp.u32 	%r22, 1, 0, %p2;
	add.s32 	%r23, %r20, %r22;
	sub.s32 	%r24, %r21, %r23;
	div.u32 	%r25, %r24, %r5;
	add.s32 	%r6, %r25, %r22;
	and.b32  	%r26, %r6, 3;
	setp.eq.s32 	%p3, %r26, 3;
	mov.f32 	%f26, 0f00000000;
	@%p3 bra 	$L__BB0_4;
	add.s32 	%r27, %r6, 1;
	and.b32  	%r28, %r27, 3;
	neg.s32 	%r33, %r28;
	mov.f32 	%f26, 0f00000000;
$L__BB0_3:
	.pragma "nounroll";
	add.f32 	%f26, %f26, %f1;
	add.s32 	%r35, %r35, %r5;
	add.s32 	%r33, %r33, 1;
	setp.ne.s32 	%p4, %r33, 0;
	@%p4 bra 	$L__BB0_3;
$L__BB0_4:
	setp.lt.u32 	%p5, %r6, 3;
	@%p5 bra 	$L__BB0_7;
	shl.b32 	%r13, %r5, 2;
$L__BB0_6:
	add.f32 	%f15, %f26, %f1;
	add.f32 	%f16, %f15, %f1;
	add.f32 	%f17, %f16, %f1;
	add.f32 	%f26, %f17, %f1;
	add.s32 	%r35, %r13, %r35;
	setp.lt.s32 	%p6, %r35, 8192;
	@%p6 bra 	$L__BB0_6;
$L__BB0_7:
	shl.b32 	%r29, %r1, 2;
	mov.u32 	%r30, _ZZ3dotPfS_S_E5cache;
	add.s32 	%r16, %r30, %r29;
	st.shared.f32 	[%r16], %f26;
	bar.sync 	0;
	setp.lt.u32 	%p7, %r37, 2;
	@%p7 bra 	$L__BB0_11;
$L__BB0_8:
	shr.u32 	%r18, %r37, 1;
	setp.ge.u32 	%p8, %r1, %r18;
	@%p8 bra 	$L__BB0_10;
	shl.b32 	%r31, %r18, 2;
	add.s32 	%r32, %r16, %r31;
	ld.shared.f32 	%f18, [%r32];
	ld.shared.f32 	%f19, [%r16];
	add.f32 	%f20, %f18, %f19;
	st.shared.f32 	[%r16], %f20;
$L__BB0_10:
	bar.sync 	0;
	setp.gt.u32 	%p9, %r37, 3;
	mov.u32 	%r37, %r18;
	@%p9 bra 	$L__BB0_8;
$L__BB0_11:
	setp.ne.s32 	%p10, %r1, 0;
	@%p10 bra 	$L__BB0_13;
	ld.shared.f32 	%f21, [_ZZ3dotPfS_S_E5cache];
	cvta.to.global.u64 	%rd9, %rd3;
	mul.wide.u32 	%rd10, %r2, 4;
	add.s64 	%rd11, %rd9, %rd10;
	st.global.f32 	[%rd11], %f21;
$L__BB0_13:
	ret;

}


// ===== COMPILED SASS (sm_100) =====

	.target	sm_100

	.elftype	@"ET_EXEC"


//--------------------- .note.nv.tkinfo           --------------------------
	.section	.note.nv.tkinfo,"",@"SHT_NOTE"
	.sectionflags	@"SHF_NOTE_NV_TKINFO"
	.tkinfo
        /*0018*/ 	.word	0x00000002
        /*0030*/ 	.string	""
        /*0030*/ 	.string	"ptxas"
        /*0030*/ 	.string	"Cuda compilation tools, release 13.0, V13.0.88"
        /*0030*/ 	.string	"Build cuda_13.0.r13.0/compiler.36424714_0"
        /*0030*/ 	.string	"-arch sm_100 -m 64 "



//--------------------- .note.nv.cuinfo           --------------------------
	.section	.note.nv.cuinfo,"",@"SHT_NOTE"
	.sectionflags	@"SHF_NOTE_NV_CUINFO"
        /*0018*/ 	.short	0x0002
        /*001a*/ 	.short	0x0064
        /*001c*/ 	.short	0x0082
	.zero		2


//--------------------- .nv.info                  --------------------------
	.section	.nv.info,"",@"SHT_CUDA_INFO"
	.align	4


	//----- nvinfo : EIATTR_REGCOUNT
	.align		4
        /*0000*/ 	.byte	0x04, 0x2f
        /*0002*/ 	.short	(.L_1 - .L_0)
	.align		4
.L_0:
        /*0004*/ 	.word	index@(_Z3dotPfS_S_)
        /*0008*/ 	.word	0x00000012


	//----- nvinfo : EIATTR_FRAME_SIZE
	.align		4
.L_1:
        /*000c*/ 	.byte	0x04, 0x11
        /*000e*/ 	.short	(.L_3 - .L_2)
	.align		4
.L_2:
        /*0010*/ 	.word	index@(_Z3dotPfS_S_)
        /*0014*/ 	.word	0x00000000


	//----- nvinfo : EIATTR_MIN_STACK_SIZE
	.align		4
.L_3:
        /*0018*/ 	.byte	0x04, 0x12
        /*001a*/ 	.short	(.L_5 - .L_4)
	.align		4
.L_4:
        /*001c*/ 	.word	index@(_Z3dotPfS_S_)
        /*0020*/ 	.word	0x00000000
.L_5:


//--------------------- .nv.compat                --------------------------
	.section	.nv.compat,"",@"SHT_CUDA_COMPAT_INFO"
	.align	4
        /*0000*/ 	.byte	0x02, 0x09, 0x00, 0x00, 0x02, 0x02, 0x01, 0x00, 0x02, 0x05, 0x05, 0x00, 0x03, 0x07, 0x01, 0x01
        /*0010*/ 	.byte	0x02, 0x03, 0x00, 0x00, 0x02, 0x06, 0x01, 0x00, 0x04, 0x0b, 0x08, 0x00, 0x09, 0x00, 0x00, 0x00
        /*0020*/ 	.byte	0x00, 0x00, 0x00, 0x00


//--------------------- .nv.info._Z3dotPfS_S_     --------------------------
	.section	.nv.info._Z3dotPfS_S_,"",@"SHT_CUDA_INFO"
	.sectionflags	@""
	.align	4


	//----- nvinfo : EIATTR_CUDA_API_VERSION
	.align		4
        /*0000*/ 	.byte	0x04, 0x37
        /*0002*/ 	.short	(.L_7 - .L_6)
.L_6:
        /*0004*/ 	.word	0x00000082


	//----- nvinfo : EIATTR_KPARAM_INFO
	.align		4
.L_7:
        /*0008*/ 	.byte	0x04, 0x17
        /*000a*/ 	.short	(.L_9 - .L_8)
.L_8:
        /*000c*/ 	.word	0x00000000
        /*0010*/ 	.short	0x0002
        /*0012*/ 	.short	0x0010
        /*0014*/ 	.byte	0x00, 0xf5, 0x21, 0x00


	//----- nvinfo : EIATTR_KPARAM_INFO
	.align		4
.L_9:
        /*0018*/ 	.byte	0x04, 0x17
        /*001a*/ 	.short	(.L_11 - .L_10)
.L_10:
        /*001c*/ 	.word	0x00000000
        /*0020*/ 	.short	0x0001
        /*0022*/ 	.short	0x0008
        /*0024*/ 	.byte	0x00, 0xf5, 0x21, 0x00


	//----- nvinfo : EIATTR_KPARAM_INFO
	.align		4
.L_11:
        /*0028*/ 	.byte	0x04, 0x17
        /*002a*/ 	.short	(.L_13 - .L_12)
.L_12:
        /*002c*/ 	.word	0x00000000
        /*0030*/ 	.short	0x0000
        /*0032*/ 	.short	0x0000
        /*0034*/ 	.byte	0x00, 0xf5, 0x21, 0x00


	//----- nvinfo : EIATTR_SPARSE_MMA_MASK
	.align		4
.L_13:
        /*0038*/ 	.byte	0x03, 0x50
        /*003a*/ 	.short	0x0000


	//----- nvinfo : EIATTR_MAXREG_COUNT
	.align		4
        /*003c*/ 	.byte	0x03, 0x1b
        /*003e*/ 	.short	0x00ff


	//----- nvinfo : EIATTR_NUM_BARRIERS
	.align		4
        /*0040*/ 	.byte	0x02, 0x4c
        /*0042*/ 	.byte	0x01
	.zero		1


	//----- nvinfo : EIATTR_MERCURY_ISA_VERSION
	.align		4
        /*0044*/ 	.byte	0x03, 0x5f
        /*0046*/ 	.short	0x0101


	//----- nvinfo : EIATTR_VRC_CTA_INIT_COUNT
	.align		4
        /*0048*/ 	.byte	0x02, 0x4a
	.zero		1
	.zero		1


	//----- nvinfo : EIATTR_EXIT_INSTR_OFFSETS
	.align		4
        /*004c*/ 	.byte	0x04, 0x1c
        /*004e*/ 	.short	(.L_15 - .L_14)


	//   ....[0]....
.L_14:
        /*0050*/ 	.word	0x00000590


	//   ....[1]....
        /*0054*/ 	.word	0x00000610


	//----- nvinfo : EIATTR_CRS_STACK_SIZE
	.align		4
.L_15:
        /*0058*/ 	.byte	0x04, 0x1e
        /*005a*/ 	.short	(.L_17 - .L_16)
.L_16:
        /*005c*/ 	.word	0x00000000


	//----- nvinfo : EIATTR_CBANK_PARAM_SIZE
	.align		4
.L_17:
        /*0060*/ 	.byte	0x03, 0x19
        /*0062*/ 	.short	0x0018


	//----- nvinfo : EIATTR_PARAM_CBANK
	.align		4
        /*0064*/ 	.byte	0x04, 0x0a
        /*0066*/ 	.short	(.L_19 - .L_18)
	.align		4
.L_18:
        /*0068*/ 	.word	index@(.nv.constant0._Z3dotPfS_S_)
        /*006c*/ 	.short	0x0380
        /*006e*/ 	.short	0x0018


	//----- nvinfo : EIATTR_SW_WAR
	.align		4
.L_19:
        /*0070*/ 	.byte	0x04, 0x36
        /*0072*/ 	.short	(.L_21 - .L_20)
.L_20:
        /*0074*/ 	.word	0x00000008
.L_21:


//--------------------- .nv.callgraph             --------------------------
	.section	.nv.callgraph,"",@"SHT_CUDA_CALLGRAPH"
	.align	4
	.sectionentsize	8
	.align		4
        /*0000*/ 	.word	0x00000000
	.align		4
        /*0004*/ 	.word	0xffffffff
	.align		4
        /*0008*/ 	.word	0x00000000
	.align		4
        /*000c*/ 	.word	0xfffffffe
	.align		4
        /*0010*/ 	.word	0x00000000
	.align		4
        /*0014*/ 	.word	0xfffffffd
	.align		4
        /*0018*/ 	.word	0x00000000
	.align		4
        /*001c*/ 	.word	0xfffffffc


//--------------------- .text._Z3dotPfS_S_        --------------------------
	.section	.text._Z3dotPfS_S_,"ax",@progbits
	.align	128
        .global         _Z3dotPfS_S_
        .type           _Z3dotPfS_S_,@function
        .size           _Z3dotPfS_S_,(.L_x_9 - _Z3dotPfS_S_)
        .other          _Z3dotPfS_S_,@"STO_CUDA_ENTRY STV_DEFAULT"
_Z3dotPfS_S_:
.text._Z3dotPfS_S_:
[----:B------:R-:W-:Y:S01]  /*0000*/  LDC R1, c[0x0][0x37c] ;  /* 0x0000df00ff017b82 */ /* 0x000fe20000000800 */
[----:B------:R-:W0:Y:S01]  /*0010*/  S2R R3, SR_TID.X ;  /* 0x0000000000037919 */ /* 0x000e220000002100 */
[----:B------:R-:W1:Y:S06]  /*0020*/  LDCU UR4, c[0x0][0x360] ;  /* 0x00006c00ff0477ac */ /* 0x000e6c0008000800 */
[----:B------:R-:W2:Y:S01]  /*0030*/  LDC R4, c[0x0][0x370] ;  /* 0x0000dc00ff047b82 */ /* 0x000ea20000000800 */
[----:B------:R-:W-:Y:S01]  /*0040*/  BSSY.RECONVERGENT B0, `(.L_x_0) ;  /* 0x0000040000007945 */ /* 0x000fe20003800200 */
[----:B------:R-:W0:Y:S01]  /*0050*/  S2R R0, SR_CTAID.X ;  /* 0x0000000000007919 */ /* 0x000e220000002500 */
[----:B------:R-:W3:Y:S01]  /*0060*/  LDCU.64 UR6, c[0x0][0x358] ;  /* 0x00006b00ff0677ac */ /* 0x000ee20008000a00 */
[----:B------:R-:W-:-:S02]  /*0070*/  IMAD.MOV.U32 R6, RZ, RZ, RZ ;  /* 0x000000ffff067224 */ /* 0x000fc400078e00ff */
[----:B-1----:R-:W-:Y:S02]  /*0080*/  IMAD.U32 R2, RZ, RZ, UR4 ;  /* 0x00000004ff027e24 */ /* 0x002fe4000f8e00ff */
[----:B--2---:R-:W-:Y:S02]  /*0090*/  IMAD R4, R4, UR4, RZ ;  /* 0x0000000404047c24 */ /* 0x004fe4000f8e02ff */
[----:B0-----:R-:W-:-:S05]  /*00a0*/  IMAD R5, R0, UR4, R3 ;  /* 0x0000000400057c24 */ /* 0x001fca000f8e0203 */
[----:B------:R-:W-:-:S13]  /*00b0*/  ISETP.GT.AND P0, PT, R5, 0x1fff, PT ;  /* 0x00001fff0500780c */ /* 0x000fda0003f04270 */
[----:B---3--:R-:W-:Y:S05]  /*00c0*/  @P0 BRA `(.L_x_1) ;  /* 0x0000000000dc0947 */ /* 0x008fea0003800000 */
[----:B------:R-:W0:Y:S08]  /*00d0*/  LDC.64 R6, c[0x0][0x380] ;  /* 0x0000e000ff067b82 */ /* 0x000e300000000a00 */
[----:B------:R-:W1:Y:S01]  /*00e0*/  LDC.64 R8, c[0x0][0x388] ;  /* 0x0000e200ff087b82 */ /* 0x000e620000000a00 */
[----:B0-----:R-:W-:-:S06]  /*00f0*/  IMAD.WIDE R6, R5, 0x4, R6 ;  /* 0x0000000405067825 */ /* 0x001fcc00078e0206 */
[----:B------:R0:W2:Y:S01]  /*0100*/  LDG.E R6, desc[UR6][R6.64] ;  /* 0x0000000606067981 */ /* 0x0000a2000c1e1900 */
[----:B-1----:R-:W-:-:S06]  /*0110*/  IMAD.WIDE R8, R5, 0x4, R8 ;  /* 0x0000000405087825 */ /* 0x002fcc00078e0208 */
[----:B------:R1:W2:Y:S01]  /*0120*/  LDG.E R9, desc[UR6][R8.64] ;  /* 0x0000000608097981 */ /* 0x0002a2000c1e1900 */
[----:B------:R-:W3:Y:S08]  /*0130*/  I2F.U32.RP R14, R4 ;  /* 0x00000004000e7306 */ /* 0x000ef00000209000 */
[----:B---3--:R-:W3:Y:S01]  /*0140*/  MUFU.RCP R14, R14 ;  /* 0x0000000e000e7308 */ /* 0x008ee20000001000 */
[----:B------:R-:W-:Y:S01]  /*0150*/  IMAD.IADD R12, R4, 0x1, R5 ;  /* 0x00000001040c7824 */ /* 0x000fe200078e0205 */
[----:B---3--:R-:W-:-:S06]  /*0160*/  IADD3 R10, PT, PT, R14, 0xffffffe, RZ ;  /* 0x0ffffffe0e0a7810 */ /* 0x008fcc0007ffe0ff */
[----:B------:R3:W4:Y:S01]  /*0170*/  F2I.FTZ.U32.TRUNC.NTZ R11, R10 ;  /* 0x0000000a000b7305 */ /* 0x000722000021f000 */
[----:B------:R-:W-:Y:S01]  /*0180*/  IMAD.MOV R15, RZ, RZ, -R4 ;  /* 0x000000ffff0f7224 */ /* 0x000fe200078e0a04 */
[C---:B------:R-:W-:Y:S01]  /*0190*/  ISETP.GE.AND P0, PT, R12.reuse, 0x2000, PT ;  /* 0x000020000c00780c */ /* 0x040fe20003f06270 */
[----:B---3--:R-:W-:Y:S01]  /*01a0*/  HFMA2 R10, -RZ, RZ, 0, 0 ;  /* 0x00000000ff0a7431 */ /* 0x008fe200000001ff */
[----:B------:R-:W-:Y:S02]  /*01b0*/  VIMNMX R13, PT, PT, R12, 0x2000, !PT ;  /* 0x000020000c0d7848 */ /* 0x000fe40007fe0100 */
[----:B0-----:R-:W-:Y:S01]  /*01c0*/  SEL R7, RZ, 0x1, P0 ;  /* 0x00000001ff077807 */ /* 0x001fe20000000000 */
[----:B----4-:R-:W-:-:S03]  /*01d0*/  IMAD R15, R15, R11, RZ ;  /* 0x0000000b0f0f7224 */ /* 0x010fc600078e02ff */
[----:B------:R-:W-:Y:S01]  /*01e0*/  IADD3 R13, PT, PT, R13, -R12, -R7 ;  /* 0x8000000c0d0d7210 */ /* 0x000fe20007ffe807 */
[----:B-1----:R-:W-:-:S06]  /*01f0*/  IMAD.HI.U32 R8, R11, R15, R10 ;  /* 0x0000000f0b087227 */ /* 0x002fcc00078e000a */
[----:B------:R-:W-:-:S04]  /*0200*/  IMAD.HI.U32 R8, R8, R13, RZ ;  /* 0x0000000d08087227 */ /* 0x000fc800078e00ff */
[----:B------:R-:W-:-:S04]  /*0210*/  IMAD.MOV R10, RZ, RZ, -R8 ;  /* 0x000000ffff0a7224 */ /* 0x000fc800078e0a08 */
[----:B------:R-:W-:-:S05]  /*0220*/  IMAD R13, R4, R10, R13 ;  /* 0x0000000a040d7224 */ /* 0x000fca00078e020d */
[----:B------:R-:W-:Y:S02]  /*0230*/  ISETP.GE.U32.AND P0, PT, R13, R4, PT ;  /* 0x000000040d00720c */ /* 0x000fe40003f06070 */
[----:B------:R-:W-:-:S11]  /*0240*/  ISETP.NE.U32.AND P2, PT, R4, RZ, PT ;  /* 0x000000ff0400720c */ /* 0x000fd60003f45070 */
[----:B------:R-:W-:-:S04]  /*0250*/  @P0 IADD3 R13, PT, PT, -R4, R13, RZ ;  /* 0x0000000d040d0210 */ /* 0x000fc80007ffe1ff */
[----:B------:R-:W-:Y:S01]  /*0260*/  ISETP.GE.U32.AND P1, PT, R13, R4, PT ;  /* 0x000000040d00720c */ /* 0x000fe20003f26070 */
[----:B------:R-:W-:-:S12]  /*0270*/  @P0 VIADD R8, R8, 0x1 ;  /* 0x0000000108080836 */ /* 0x000fd80000000000 */
[----:B------:R-:W-:Y:S02]  /*0280*/  @P1 IADD3 R8, PT, PT, R8, 0x1, RZ ;  /* 0x0000000108081810 */ /* 0x000fe40007ffe0ff */
[----:B------:R-:W-:-:S05]  /*0290*/  @!P2 LOP3.LUT R8, RZ, R4, RZ, 0x33, !PT ;  /* 0x00000004ff08a212 */ /* 0x000fca00078e33ff */
[----:B------:R-:W-:-:S05]  /*02a0*/  IMAD.IADD R7, R7, 0x1, R8 ;  /* 0x0000000107077824 */ /* 0x000fca00078e0208 */
[----:B------:R-:W-:-:S04]  /*02b0*/  LOP3.LUT R8, R7, 0x3, RZ, 0xc0, !PT ;  /* 0x0000000307087812 */ /* 0x000fc800078ec0ff */
[----:B------:R-:W-:Y:S01]  /*02c0*/  ISETP.NE.AND P0, PT, R8, 0x3, PT ;  /* 0x000000030800780c */ /* 0x000fe20003f05270 */
[----:B------:R-:W-:Y:S01]  /*02d0*/  BSSY.RECONVERGENT B1, `(.L_x_2) ;  /* 0x000000e000017945 */ /* 0x000fe20003800200 */
[----:B------:R-:W-:Y:S01]  /*02e0*/  ISETP.GE.U32.AND P1, PT, R7, 0x3, PT ;  /* 0x000000030700780c */ /* 0x000fe20003f26070 */
[----:B--2---:R-:W-:Y:S01]  /*02f0*/  FMUL R9, R6, R9 ;  /* 0x0000000906097220 */ /* 0x004fe20000400000 */
[----:B------:R-:W-:-:S09]  /*0300*/  MOV R6, RZ ;  /* 0x000000ff00067202 */ /* 0x000fd20000000f00 */
[----:B------:R-:W-:Y:S05]  /*0310*/  @!P0 BRA `(.L_x_3) ;  /* 0x0000000000248947 */ /* 0x000fea0003800000 */
[----:B------:R-:W-:-:S05]  /*0320*/  VIADD R6, R7, 0x1 ;  /* 0x0000000107067836 */ /* 0x000fca0000000000 */
[----:B------:R-:W-:Y:S02]  /*0330*/  LOP3.LUT R7, R6, 0x3, RZ, 0xc0, !PT ;  /* 0x0000000306077812 */ /* 0x000fe400078ec0ff */
[----:B------:R-:W-:-:S03]  /*0340*/  MOV R6, RZ ;  /* 0x000000ff00067202 */ /* 0x000fc60000000f00 */
[----:B------:R-:W-:-:S07]  /*0350*/  IMAD.MOV R7, RZ, RZ, -R7 ;  /* 0x000000ffff077224 */ /* 0x000fce00078e0a07 */
.L_x_4:
[----:B------:R-:W-:Y:S01]  /*0360*/  IADD3 R7, PT, PT, R7, 0x1, RZ ;  /* 0x0000000107077810 */ /* 0x000fe20007ffe0ff */
[----:B------:R-:W-:Y:S01]  /*0370*/  FADD R6, R9, R6 ;  /* 0x0000000609067221 */ /* 0x000fe20000000000 */
[----:B------:R-:W-:Y:S02]  /*0380*/  IMAD.IADD R5, R4, 0x1, R5 ;  /* 0x0000000104057824 */ /* 0x000fe400078e0205 */
[----:B------:R-:W-:-:S13]  /*0390*/  ISETP.NE.AND P0, PT, R7, RZ, PT ;  /* 0x000000ff0700720c */ /* 0x000fda0003f05270 */
[----:B------:R-:W-:Y:S05]  /*03a0*/  @P0 BRA `(.L_x_4) ;  /* 0xfffffffc00ec0947 */ /* 0x000fea000383ffff */
.L_x_3:
[----:B------:R-:W-:Y:S05]  /*03b0*/  BSYNC.RECONVERGENT B1 ;  /* 0x0000000000017941 */ /* 0x000fea0003800200 */
.L_x_2:
[----:B------:R-:W-:Y:S05]  /*03c0*/  @!P1 BRA `(.L_x_1) ;  /* 0x00000000001c9947 */ /* 0x000fea0003800000 */
.L_x_5:
[----:B------:R-:W-:Y:S01]  /*03d0*/  LEA R5, R4, R5, 0x2 ;  /* 0x0000000504057211 */ /* 0x000fe200078e10ff */
[----:B------:R-:W-:-:S03]  /*03e0*/  FADD R6, R9, R6 ;  /* 0x0000000609067221 */ /* 0x000fc60000000000 */
[----:B------:R-:W-:Y:S01]  /*03f0*/  ISETP.GE.AND P0, PT, R5, 0x2000, PT ;  /* 0x000020000500780c */ /* 0x000fe20003f06270 */
[----:B------:R-:W-:-:S04]  /*0400*/  FADD R6, R9, R6 ;  /* 0x0000000609067221 */ /* 0x000fc80000000000 */
[----:B------:R-:W-:-:S04]  /*0410*/  FADD R6, R9, R6 ;  /* 0x0000000609067221 */ /* 0x000fc80000000000 */
[----:B------:R-:W-:-:S04]  /*0420*/  FADD R6, R9, R6 ;  /* 0x0000000609067221 */ /* 0x000fc80000000000 */
[----:B------:R-:W-:Y:S05]  /*0430*/  @!P0 BRA `(.L_x_5) ;  /* 0xfffffffc00e48947 */ /* 0x000fea000383ffff */
.L_x_1:
[----:B------:R-:W-:Y:S05]  /*0440*/  BSYNC.RECONVERGENT B0 ;  /* 0x0000000000007941 */ /* 0x000fea0003800200 */
.L_x_0:
[----:B------:R-:W0:Y:S01]  /*0450*/  S2UR UR5, SR_CgaCtaId ;  /* 0x00000000000579c3 */ /* 0x000e220000008800 */
[----:B------:R-:W-:Y:S01]  /*0460*/  UMOV UR4, 0x400 ;  /* 0x0000040000047882 */ /* 0x000fe20000000000 */
[----:B------:R-:W-:Y:S02]  /*0470*/  ISETP.GE.U32.AND P1, PT, R2, 0x2, PT ;  /* 0x000000020200780c */ /* 0x000fe40003f26070 */
[----:B------:R-:W-:Y:S01]  /*0480*/  ISETP.NE.AND P0, PT, R3, RZ, PT ;  /* 0x000000ff0300720c */ /* 0x000fe20003f05270 */
[----:B0-----:R-:W-:-:S06]  /*0490*/  ULEA UR4, UR5, UR4, 0x18 ;  /* 0x0000000405047291 */ /* 0x001fcc000f8ec0ff */
[----:B------:R-:W-:-:S05]  /*04a0*/  LEA R5, R3, UR4, 0x2 ;  /* 0x0000000403057c11 */ /* 0x000fca000f8e10ff */
[----:B------:R0:W-:Y:S01]  /*04b0*/  STS [R5], R6 ;  /* 0x0000000605007388 */ /* 0x0001e20000000800 */
[----:B------:R-:W-:Y:S06]  /*04c0*/  BAR.SYNC.DEFER_BLOCKING 0x0 ;  /* 0x0000000000007b1d */ /* 0x000fec0000010000 */
[----:B------:R-:W-:Y:S05]  /*04d0*/  @!P1 BRA `(.L_x_6) ;  /* 0x00000000002c9947 */ /* 0x000fea0003800000 */
.L_x_7:
[----:B------:R-:W-:-:S04]  /*04e0*/  SHF.R.U32.HI R8, RZ, 0x1, R2 ;  /* 0x00000001ff087819 */ /* 0x000fc80000011602 */
[----:B------:R-:W-:-:S13]  /*04f0*/  ISETP.GE.U32.AND P1, PT, R3, R8, PT ;  /* 0x000000080300720c */ /* 0x000fda0003f26070 */
[----:B------:R-:W-:Y:S01]  /*0500*/  @!P1 IMAD R4, R8, 0x4, R5 ;  /* 0x0000000408049824 */ /* 0x000fe200078e0205 */
[----:B------:R-:W-:Y:S05]  /*0510*/  @!P1 LDS R7, [R5] ;  /* 0x0000000005079984 */ /* 0x000fea0000000800 */
[----:B------:R-:W0:Y:S02]  /*0520*/  @!P1 LDS R4, [R4] ;  /* 0x0000000004049984 */ /* 0x000e240000000800 */
[----:B0-----:R-:W-:-:S05]  /*0530*/  @!P1 FADD R6, R4, R7 ;  /* 0x0000000704069221 */ /* 0x001fca0000000000 */
[----:B------:R1:W-:Y:S01]  /*0540*/  @!P1 STS [R5], R6 ;  /* 0x0000000605009388 */ /* 0x0003e20000000800 */
[----:B------:R-:W-:Y:S01]  /*0550*/  BAR.SYNC.DEFER_BLOCKING 0x0 ;  /* 0x0000000000007b1d */ /* 0x000fe20000010000 */
[----:B------:R-:W-:Y:S02]  /*0560*/  ISETP.GT.U32.AND P1, PT, R2, 0x3, PT ;  /* 0x000000030200780c */ /* 0x000fe40003f24070 */
[----:B------:R-:W-:-:S11]  /*0570*/  MOV R2, R8 ;  /* 0x0000000800027202 */ /* 0x000fd60000000f00 */
[----:B-1----:R-:W-:Y:S05]  /*0580*/  @P1 BRA `(.L_x_7) ;  /* 0xfffffffc00d41947 */ /* 0x002fea000383ffff */
.L_x_6:
[----:B------:R-:W-:Y:S05]  /*0590*/  @P0 EXIT ;  /* 0x000000000000094d */ /* 0x000fea0003800000 */
[----:B------:R-:W1:Y:S01]  /*05a0*/  S2UR UR5, SR_CgaCtaId ;  /* 0x00000000000579c3 */ /* 0x000e620000008800 */
[----:B------:R-:W-:-:S07]  /*05b0*/  UMOV UR4, 0x400 ;  /* 0x0000040000047882 */ /* 0x000fce0000000000 */
[----:B------:R-:W2:Y:S01]  /*05c0*/  LDC.64 R2, c[0x0][0x390] ;  /* 0x0000e400ff027b82 */ /* 0x000ea20000000a00 */
[----:B-1----:R-:W-:Y:S01]  /*05d0*/  ULEA UR4, UR5, UR4, 0x18 ;  /* 0x0000000405047291 */ /* 0x002fe2000f8ec0ff */
[----:B--2---:R-:W-:-:S08]  /*05e0*/  IMAD.WIDE.U32 R2, R0, 0x4, R2 ;  /* 0x0000000400027825 */ /* 0x004fd000078e0002 */
[----:B0-----:R-:W0:Y:S04]  /*05f0*/  LDS R5, [UR4] ;  /* 0x00000004ff057984 */ /* 0x001e280008000800 */
[----:B0-----:R-:W-:Y:S01]  /*0600*/  STG.E desc[UR6][R2.64], R5 ;  /* 0x0000000502007986 */ /* 0x001fe2000c101906 */
[----:B------:R-:W-:Y:S05]  /*0610*/  EXIT ;  /* 0x000000000000794d */ /* 0x000fea0003800000 */
.L_x_8:
[----:B------:R-:W-:-:S00]  /*0620*/  BRA `(.L_x_8) ;  /* 0xfffffffc00fc7947 */ /* 0x000fc0000383ffff */
[----:B------:R-:W-:-:S00]  /*0630*/  NOP ;  /* 0x0000000000007918 */ /* 0x000fc00000000000 */
        /* <DEDUP_REMOVED lines=12> */
.L_x_9:


//--------------------- .nv.shared._Z3dotPfS_S_   --------------------------
	.section	.nv.shared._Z3dotPfS_S_,"aw",@nobits
	.sectionflags	@""
	.align	4
.nv.shared._Z3dotPfS_S_:
	.zero		2048


//--------------------- .nv.shared.reserved.0     --------------------------
	.section	.nv.shared.reserved.0,"aw",@nobits
	.weak		__nv_reservedSMEM_offset_0_alias
	.size		__nv_reservedSMEM_offset_0_alias, 0, 64
	.other		__nv_reservedSMEM_offset_0_alias,@"STO_CUDA_RESERVED_SHARED STV_DEFAULT"
__nv_reservedSMEM_offset_0_alias:
	.zero		0
	.zero		64


//--------------------- .nv.constant0._Z3dotPfS_S_ --------------------------
	.section	.nv.constant0._Z3dotPfS_S_,"a",@progbits
	.sectionflags	@""
	.align	4
.nv.constant0._Z3dotPfS_S_:
	.zero		920


//--------------------- SYMBOLS --------------------------

	.type		.nv.reservedSmem.offset0,@object
	.size		.nv.reservedSmem.offset0,0x4
	.type		.nv.reservedSmem.cap,@object
	.size		.nv.reservedSmem.cap,0x4
